//
// Generated by NVIDIA NVVM Compiler
//
// Compiler Build ID: CL-36424714
// Cuda compilation tools, release 13.0, V13.0.88
// Based on NVVM 20.0.0
//

.version 9.0
.target sm_100
.address_size 64

	// .globl	test1

.visible .entry test1(
	.param .u64 .ptr .align 1 test1_param_0,
	.param .u64 .ptr .align 1 test1_param_1
)
{
	.reg .b32 	%r<6>;
	.reg .b64 	%rd<5>;

	ld.param.u64 	%rd1, [test1_param_0];
	cvta.to.global.u64 	%rd2, %rd1;
	mov.u32 	%r1, %ctaid.x;
	mov.u32 	%r2, %ntid.x;
	mov.u32 	%r3, %tid.x;
	mad.lo.s32 	%r4, %r1, %r2, %r3;
	mul.wide.s32 	%rd3, %r4, 4;
	add.s64 	%rd4, %rd2, %rd3;
	mov.b32 	%r5, 0;
	st.global.u32 	[%rd4], %r5;
	ret;

}


// ===== COMPILED SASS (sm_100) =====

	.target	sm_100

	.elftype	@"ET_EXEC"


//--------------------- .note.nv.tkinfo           --------------------------
	.section	.note.nv.tkinfo,"",@"SHT_NOTE"
	.sectionflags	@"SHF_NOTE_NV_TKINFO"
	.tkinfo
        /*0018*/ 	.word	0x00000002
        /*0030*/ 	.string	""
        /*0030*/ 	.string	"ptxas"
        /*0030*/ 	.string	"Cuda compilation tools, release 13.0, V13.0.88"
        /*0030*/ 	.string	"Build cuda_13.0.r13.0/compiler.36424714_0"
        /*0030*/ 	.string	"-arch sm_100 -m 64 "



//--------------------- .note.nv.cuinfo           --------------------------
	.section	.note.nv.cuinfo,"",@"SHT_NOTE"
	.sectionflags	@"SHF_NOTE_NV_CUINFO"
        /*0018*/ 	.short	0x0002
        /*001a*/ 	.short	0x0064
        /*001c*/ 	.short	0x0082
	.zero		2


//--------------------- .nv.info                  --------------------------
	.section	.nv.info,"",@"SHT_CUDA_INFO"
	.align	4


	//----- nvinfo : EIATTR_REGCOUNT
	.align		4
        /*0000*/ 	.byte	0x04, 0x2f
        /*0002*/ 	.short	(.L_1 - .L_0)
	.align		4
.L_0:
        /*0004*/ 	.word	index@(test1)
        /*0008*/ 	.word	0x00000008


	//----- nvinfo : EIATTR_FRAME_SIZE
	.align		4
.L_1:
        /*000c*/ 	.byte	0x04, 0x11
        /*000e*/ 	.short	(.L_3 - .L_2)
	.align		4
.L_2:
        /*0010*/ 	.word	index@(test1)
        /*0014*/ 	.word	0x00000000


	//----- nvinfo : EIATTR_MIN_STACK_SIZE
	.align		4
.L_3:
        /*0018*/ 	.byte	0x04, 0x12
        /*001a*/ 	.short	(.L_5 - .L_4)
	.align		4
.L_4:
        /*001c*/ 	.word	index@(test1)
        /*0020*/ 	.word	0x00000000
.L_5:


//--------------------- .nv.compat                --------------------------
	.section	.nv.compat,"",@"SHT_CUDA_COMPAT_INFO"
	.align	4
        /*0000*/ 	.byte	0x02, 0x09, 0x00, 0x00, 0x02, 0x02, 0x01, 0x00, 0x02, 0x05, 0x05, 0x00, 0x03, 0x07, 0x01, 0x01
        /*0010*/ 	.byte	0x02, 0x03, 0x00, 0x00, 0x02, 0x06, 0x01, 0x00, 0x04, 0x0b, 0x08, 0x00, 0x09, 0x00, 0x00, 0x00
        /*0020*/ 	.byte	0x00, 0x00, 0x00, 0x00


//--------------------- .nv.info.test1            --------------------------
	.section	.nv.info.test1,"",@"SHT_CUDA_INFO"
	.sectionflags	@""
	.align	4


	//----- nvinfo : EIATTR_CUDA_API_VERSION
	.align		4
        /*0000*/ 	.byte	0x04, 0x37
        /*0002*/ 	.short	(.L_7 - .L_6)
.L_6:
        /*0004*/ 	.word	0x00000082


	//----- nvinfo : EIATTR_KPARAM_INFO
	.align		4
.L_7:
        /*0008*/ 	.byte	0x04, 0x17
        /*000a*/ 	.short	(.L_9 - .L_8)
.L_8:
        /*000c*/ 	.word	0x00000000
        /*0010*/ 	.short	0x0001
        /*0012*/ 	.short	0x0008
        /*0014*/ 	.byte	0x00, 0xf5, 0x21, 0x00


	//----- nvinfo : EIATTR_KPARAM_INFO
	.align		4
.L_9:
        /*0018*/ 	.byte	0x04, 0x17
        /*001a*/ 	.short	(.L_11 - .L_10)
.L_10:
        /*001c*/ 	.word	0x00000000
        /*0020*/ 	.short	0x0000
        /*0022*/ 	.short	0x0000
        /*0024*/ 	.byte	0x00, 0xf5, 0x21, 0x00


	//----- nvinfo : EIATTR_SPARSE_MMA_MASK
	.align		4
.L_11:
        /*0028*/ 	.byte	0x03, 0x50
        /*002a*/ 	.short	0x0000


	//----- nvinfo : EIATTR_MAXREG_COUNT
	.align		4
        /*002c*/ 	.byte	0x03, 0x1b
        /*002e*/ 	.short	0x00ff


	//----- nvinfo : EIATTR_MERCURY_ISA_VERSION
	.align		4
        /*0030*/ 	.byte	0x03, 0x5f
        /*0032*/ 	.short	0x0101


	//----- nvinfo : EIATTR_VRC_CTA_INIT_COUNT
	.align		4
        /*0034*/ 	.byte	0x02, 0x4a
	.zero		1
	.zero		1


	//----- nvinfo : EIATTR_EXIT_INSTR_OFFSETS
	.align		4
        /*0038*/ 	.byte	0x04, 0x1c
        /*003a*/ 	.short	(.L_13 - .L_12)


	//   ....[0]....
.L_12:
        /*003c*/ 	.word	0x00000090


	//----- nvinfo : EIATTR_CBANK_PARAM_SIZE
	.align		4
.L_13:
        /*0040*/ 	.byte	0x03, 0x19
        /*0042*/ 	.short	0x0010


	//----- nvinfo : EIATTR_PARAM_CBANK
	.align		4
        /*0044*/ 	.byte	0x04, 0x0a
        /*0046*/ 	.short	(.L_15 - .L_14)
	.align		4
.L_14:
        /*0048*/ 	.word	index@(.nv.constant0.test1)
        /*004c*/ 	.short	0x0380
        /*004e*/ 	.short	0x0010


	//----- nvinfo : EIATTR_SW_WAR
	.align		4
.L_15:
        /*0050*/ 	.byte	0x04, 0x36
        /*0052*/ 	.short	(.L_17 - .L_16)
.L_16:
        /*0054*/ 	.word	0x00000008
.L_17:


//--------------------- .nv.callgraph             --------------------------
	.section	.nv.callgraph,"",@"SHT_CUDA_CALLGRAPH"
	.align	4
	.sectionentsize	8
	.align		4
        /*0000*/ 	.word	0x00000000
	.align		4
        /*0004*/ 	.word	0xffffffff
	.align		4
        /*0008*/ 	.word	0x00000000
	.align		4
        /*000c*/ 	.word	0xfffffffe
	.align		4
        /*0010*/ 	.word	0x00000000
	.align		4
        /*0014*/ 	.word	0xfffffffd
	.align		4
        /*0018*/ 	.word	0x00000000
	.align		4
        /*001c*/ 	.word	0xfffffffc


//--------------------- .text.test1               --------------------------
	.section	.text.test1,"ax",@progbits
	.align	128
        .global         test1
        .type           test1,@function
        .size           test1,(.L_x_1 - test1)
        .other          test1,@"STO_CUDA_ENTRY STV_DEFAULT"
test1:
.text.test1:
[----:B------:R-:W-:Y:S01]  /*0000*/  LDC R1, c[0x0][0x37c] ;  /* 0x0000df00ff017b82 */ /* 0x000fe20000000800 */
[----:B------:R-:W0:Y:S07]  /*0010*/  S2R R0, SR_TID.X ;  /* 0x0000000000007919 */ /* 0x000e2e0000002100 */
[----:B------:R-:W0:Y:S01]  /*0020*/  S2UR UR6, SR_CTAID.X ;  /* 0x00000000000679c3 */ /* 0x000e220000002500 */
[----:B------:R-:W1:Y:S07]  /*0030*/  LDCU.64 UR4, c[0x0][0x358] ;  /* 0x00006b00ff0477ac */ /* 0x000e6e0008000a00 */
[----:B------:R-:W0:Y:S08]  /*0040*/  LDC R5, c[0x0][0x360] ;  /* 0x0000d800ff057b82 */ /* 0x000e300000000800 */
[----:B------:R-:W2:Y:S01]  /*0050*/  LDC.64 R2, c[0x0][0x380] ;  /* 0x0000e000ff027b82 */ /* 0x000ea20000000a00 */
[----:B0-----:R-:W-:-:S04]  /*0060*/  IMAD R5, R5, UR6, R0 ;  /* 0x0000000605057c24 */ /* 0x001fc8000f8e0200 */
[----:B--2---:R-:W-:-:S05]  /*0070*/  IMAD.WIDE R2, R5, 0x4, R2 ;  /* 0x0000000405027825 */ /* 0x004fca00078e0202 */
[----:B-1----:R-:W-:Y:S01]  /*0080*/  STG.E desc[UR4][R2.64], RZ ;  /* 0x000000ff02007986 */ /* 0x002fe2000c101904 */
[----:B------:R-:W-:Y:S05]  /*0090*/  EXIT ;  /* 0x000000000000794d */ /* 0x000fea0003800000 */
.L_x_0:
[----:B------:R-:W-:-:S00]  /*00a0*/  BRA `(.L_x_0) ;  /* 0xfffffffc00fc7947 */ /* 0x000fc0000383ffff */
[----:B------:R-:W-:-:S00]  /*00b0*/  NOP ;  /* 0x0000000000007918 */ /* 0x000fc00000000000 */
        /* <DEDUP_REMOVED lines=12> */
.L_x_1:


//--------------------- .nv.shared.reserved.0     --------------------------
	.section	.nv.shared.reserved.0,"aw",@nobits
	.weak		__nv_reservedSMEM_offset_0_alias
	.size		__nv_reservedSMEM_offset_0_alias, 0, 64
	.other		__nv_reservedSMEM_offset_0_alias,@"STO_CUDA_RESERVED_SHARED STV_DEFAULT"
__nv_reservedSMEM_offset_0_alias:
	.zero		0
	.zero		64


//--------------------- .nv.constant0.test1       --------------------------
	.section	.nv.constant0.test1,"a",@progbits
	.sectionflags	@""
	.align	4
.nv.constant0.test1:
	.zero		912


//--------------------- SYMBOLS --------------------------

	.type		.nv.reservedSmem.offset0,@object
	.size		.nv.reservedSmem.offset0,0x4
